//
// Generated by NVIDIA NVVM Compiler
//
// Compiler Build ID: CL-36424714
// Cuda compilation tools, release 13.0, V13.0.88
// Based on NVVM 20.0.0
//

.version 9.0
.target sm_100
.address_size 64

	// .globl	vecAdd
.extern .func  (.param .b32 func_retval0) vprintf
(
	.param .b64 vprintf_param_0,
	.param .b64 vprintf_param_1
)
;
.global .align 1 .b8 $str[25] = {97, 102, 116, 101, 114, 32, 109, 111, 100, 105, 102, 44, 32, 121, 91, 37, 100, 93, 32, 61, 32, 37, 102, 10};

.visible .entry vecAdd(
	.param .u32 vecAdd_param_0,
	.param .u64 .ptr .align 1 vecAdd_param_1,
	.param .u64 .ptr .align 1 vecAdd_param_2
)
{
	.local .align 16 .b8 	__local_depot0[16];
	.reg .b64 	%SP;
	.reg .b64 	%SPL;
	.reg .pred 	%p<4>;
	.reg .b32 	%r<14>;
	.reg .b64 	%rd<13>;
	.reg .b64 	%fd<5>;

	mov.u64 	%SPL, __local_depot0;
	cvta.local.u64 	%SP, %SPL;
	ld.param.u32 	%r6, [vecAdd_param_0];
	ld.param.u64 	%rd4, [vecAdd_param_1];
	ld.param.u64 	%rd5, [vecAdd_param_2];
	cvta.to.global.u64 	%rd1, %rd5;
	mov.u32 	%r7, %ctaid.x;
	mov.u32 	%r1, %ntid.x;
	mov.u32 	%r8, %tid.x;
	mad.lo.s32 	%r13, %r7, %r1, %r8;
	setp.ge.s32 	%p1, %r13, %r6;
	@%p1 bra 	$L__BB0_5;
	add.u64 	%rd6, %SP, 0;
	add.u64 	%rd2, %SPL, 0;
	mov.u32 	%r9, %nctaid.x;
	mul.lo.s32 	%r3, %r1, %r9;
	cvta.to.global.u64 	%rd3, %rd4;
	mov.u64 	%rd10, $str;
$L__BB0_2:
	mul.wide.s32 	%rd7, %r13, 8;
	add.s64 	%rd8, %rd3, %rd7;
	ld.global.f64 	%fd1, [%rd8];
	add.s64 	%rd9, %rd1, %rd7;
	ld.global.f64 	%fd2, [%rd9];
	add.f64 	%fd3, %fd1, %fd2;
	st.global.f64 	[%rd9], %fd3;
	setp.ne.s32 	%p2, %r13, 0;
	@%p2 bra 	$L__BB0_4;
	ld.global.f64 	%fd4, [%rd1];
	mov.b32 	%r10, 0;
	st.local.u32 	[%rd2], %r10;
	st.local.f64 	[%rd2+8], %fd4;
	cvta.global.u64 	%rd11, %rd10;
	{ // callseq 0, 0
	.param .b64 param0;
	st.param.b64 	[param0], %rd11;
	.param .b64 param1;
	st.param.b64 	[param1], %rd6;
	.param .b32 retval0;
	call.uni (retval0), 
	vprintf, 
	(
	param0, 
	param1
	);
	ld.param.b32 	%r11, [retval0];
	} // callseq 0
$L__BB0_4:
	add.s32 	%r13, %r13, %r3;
	setp.lt.s32 	%p3, %r13, %r6;
	@%p3 bra 	$L__BB0_2;
$L__BB0_5:
	ret;

}


// ===== COMPILED SASS (sm_100) =====

	.target	sm_100

	.elftype	@"ET_EXEC"


//--------------------- .note.nv.tkinfo           --------------------------
	.section	.note.nv.tkinfo,"",@"SHT_NOTE"
	.sectionflags	@"SHF_NOTE_NV_TKINFO"
	.tkinfo
        /*0018*/ 	.word	0x00000002
        /*0030*/ 	.string	""
        /*0030*/ 	.string	"ptxas"
        /*0030*/ 	.string	"Cuda compilation tools, release 13.0, V13.0.88"
        /*0030*/ 	.string	"Build cuda_13.0.r13.0/compiler.36424714_0"
        /*0030*/ 	.string	"-arch sm_100 -m 64 "



//--------------------- .note.nv.cuinfo           --------------------------
	.section	.note.nv.cuinfo,"",@"SHT_NOTE"
	.sectionflags	@"SHF_NOTE_NV_CUINFO"
        /*0018*/ 	.short	0x0002
        /*001a*/ 	.short	0x0064
        /*001c*/ 	.short	0x0082
	.zero		2


//--------------------- .nv.info                  --------------------------
	.section	.nv.info,"",@"SHT_CUDA_INFO"
	.align	4


	//----- nvinfo : EIATTR_REGCOUNT
	.align		4
        /*0000*/ 	.byte	0x04, 0x2f
        /*0002*/ 	.short	(.L_2 - .L_1)
	.align		4
.L_1:
        /*0004*/ 	.word	index@(vecAdd)
        /*0008*/ 	.word	0x00000018


	//----- nvinfo : EIATTR_FRAME_SIZE
	.align		4
.L_2:
        /*000c*/ 	.byte	0x04, 0x11
        /*000e*/ 	.short	(.L_4 - .L_3)
	.align		4
.L_3:
        /*0010*/ 	.word	index@(vecAdd)
        /*0014*/ 	.word	0x00000010


	//----- nvinfo : EIATTR_MIN_STACK_SIZE
	.align		4
.L_4:
        /*0018*/ 	.byte	0x04, 0x12
        /*001a*/ 	.short	(.L_6 - .L_5)
	.align		4
.L_5:
        /*001c*/ 	.word	index@(vecAdd)
        /*0020*/ 	.word	0x00000010
.L_6:


//--------------------- .nv.compat                --------------------------
	.section	.nv.compat,"",@"SHT_CUDA_COMPAT_INFO"
	.align	4
        /*0000*/ 	.byte	0x02, 0x09, 0x00, 0x00, 0x02, 0x02, 0x01, 0x00, 0x02, 0x05, 0x05, 0x00, 0x03, 0x07, 0x01, 0x01
        /*0010*/ 	.byte	0x02, 0x03, 0x00, 0x00, 0x02, 0x06, 0x01, 0x00, 0x04, 0x0b, 0x08, 0x00, 0x01, 0x00, 0x00, 0x00
        /*0020*/ 	.byte	0x00, 0x00, 0x00, 0x00


//--------------------- .nv.info.vecAdd           --------------------------
	.section	.nv.info.vecAdd,"",@"SHT_CUDA_INFO"
	.sectionflags	@""
	.align	4


	//----- nvinfo : EIATTR_CUDA_API_VERSION
	.align		4
        /*0000*/ 	.byte	0x04, 0x37
        /*0002*/ 	.short	(.L_8 - .L_7)
.L_7:
        /*0004*/ 	.word	0x00000082


	//----- nvinfo : EIATTR_KPARAM_INFO
	.align		4
.L_8:
        /*0008*/ 	.byte	0x04, 0x17
        /*000a*/ 	.short	(.L_10 - .L_9)
.L_9:
        /*000c*/ 	.word	0x00000000
        /*0010*/ 	.short	0x0002
        /*0012*/ 	.short	0x0010
        /*0014*/ 	.byte	0x00, 0xf5, 0x21, 0x00


	//----- nvinfo : EIATTR_KPARAM_INFO
	.align		4
.L_10:
        /*0018*/ 	.byte	0x04, 0x17
        /*001a*/ 	.short	(.L_12 - .L_11)
.L_11:
        /*001c*/ 	.word	0x00000000
        /*0020*/ 	.short	0x0001
        /*0022*/ 	.short	0x0008
        /*0024*/ 	.byte	0x00, 0xf5, 0x21, 0x00


	//----- nvinfo : EIATTR_KPARAM_INFO
	.align		4
.L_12:
        /*0028*/ 	.byte	0x04, 0x17
        /*002a*/ 	.short	(.L_14 - .L_13)
.L_13:
        /*002c*/ 	.word	0x00000000
        /*0030*/ 	.short	0x0000
        /*0032*/ 	.short	0x0000
        /*0034*/ 	.byte	0x00, 0xf0, 0x11, 0x00


	//----- nvinfo : EIATTR_SPARSE_MMA_MASK
	.align		4
.L_14:
        /*0038*/ 	.byte	0x03, 0x50
        /*003a*/ 	.short	0x0000


	//----- nvinfo : EIATTR_MAXREG_COUNT
	.align		4
        /*003c*/ 	.byte	0x03, 0x1b
        /*003e*/ 	.short	0x00ff


	//----- nvinfo : EIATTR_EXTERNS
	.align		4
        /*0040*/ 	.byte	0x04, 0x0f
        /*0042*/ 	.short	(.L_16 - .L_15)


	//   ....[0]....
	.align		4
.L_15:
        /*0044*/ 	.word	index@(vprintf)


	//----- nvinfo : EIATTR_MERCURY_ISA_VERSION
	.align		4
.L_16:
        /*0048*/ 	.byte	0x03, 0x5f
        /*004a*/ 	.short	0x0101


	//----- nvinfo : EIATTR_VRC_CTA_INIT_COUNT
	.align		4
        /*004c*/ 	.byte	0x02, 0x4a
	.zero		1
	.zero		1


	//----- nvinfo : EIATTR_SYSCALL_OFFSETS
	.align		4
        /*0050*/ 	.byte	0x04, 0x46
        /*0052*/ 	.short	(.L_18 - .L_17)


	//   ....[0]....
.L_17:
        /*0054*/ 	.word	0x000002b0


	//----- nvinfo : EIATTR_EXIT_INSTR_OFFSETS
	.align		4
.L_18:
        /*0058*/ 	.byte	0x04, 0x1c
        /*005a*/ 	.short	(.L_20 - .L_19)


	//   ....[0]....
.L_19:
        /*005c*/ 	.word	0x000000c0


	//   ....[1]....
        /*0060*/ 	.word	0x000002f0


	//----- nvinfo : EIATTR_CRS_STACK_SIZE
	.align		4
.L_20:
        /*0064*/ 	.byte	0x04, 0x1e
        /*0066*/ 	.short	(.L_22 - .L_21)
.L_21:
        /*0068*/ 	.word	0x00000000


	//----- nvinfo : EIATTR_CBANK_PARAM_SIZE
	.align		4
.L_22:
        /*006c*/ 	.byte	0x03, 0x19
        /*006e*/ 	.short	0x0018


	//----- nvinfo : EIATTR_PARAM_CBANK
	.align		4
        /*0070*/ 	.byte	0x04, 0x0a
        /*0072*/ 	.short	(.L_24 - .L_23)
	.align		4
.L_23:
        /*0074*/ 	.word	index@(.nv.constant0.vecAdd)
        /*0078*/ 	.short	0x0380
        /*007a*/ 	.short	0x0018


	//----- nvinfo : EIATTR_SW_WAR
	.align		4
.L_24:
        /*007c*/ 	.byte	0x04, 0x36
        /*007e*/ 	.short	(.L_26 - .L_25)
.L_25:
        /*0080*/ 	.word	0x00000008
.L_26:


//--------------------- .nv.callgraph             --------------------------
	.section	.nv.callgraph,"",@"SHT_CUDA_CALLGRAPH"
	.align	4
	.sectionentsize	8
	.align		4
        /*0000*/ 	.word	0x00000000
	.align		4
        /*0004*/ 	.word	0xffffffff
	.align		4
        /*0008*/ 	.word	index@(vecAdd)
	.align		4
        /*000c*/ 	.word	index@(vprintf)
	.align		4
        /*0010*/ 	.word	0x00000000
	.align		4
        /*0014*/ 	.word	0xfffffffe
	.align		4
        /*0018*/ 	.word	0x00000000
	.align		4
        /*001c*/ 	.word	0xfffffffd
	.align		4
        /*0020*/ 	.word	0x00000000
	.align		4
        /*0024*/ 	.word	0xfffffffc


//--------------------- .nv.constant4             --------------------------
	.section	.nv.constant4,"a",@progbits
	.align	8
	.align		8
.nv.constant4:
        /*0000*/ 	.dword	vprintf
	.align		8
        /*0008*/ 	.dword	$str


//--------------------- .text.vecAdd              --------------------------
	.section	.text.vecAdd,"ax",@progbits
	.align	128
        .global         vecAdd
        .type           vecAdd,@function
        .size           vecAdd,(.L_x_4 - vecAdd)
        .other          vecAdd,@"STO_CUDA_ENTRY STV_DEFAULT"
vecAdd:
.text.vecAdd:
[----:B------:R-:W0:Y:S01]  /*0000*/  LDC R1, c[0x0][0x37c] ;  /* 0x0000df00ff017b82 */ /* 0x000e220000000800 */
[----:B------:R-:W1:Y:S01]  /*0010*/  S2R R18, SR_TID.X ;  /* 0x0000000000127919 */ /* 0x000e620000002100 */
[----:B------:R-:W2:Y:S06]  /*0020*/  LDCU UR5, c[0x0][0x2fc] ;  /* 0x00005f80ff0577ac */ /* 0x000eac0008000800 */
[----:B------:R-:W1:Y:S01]  /*0030*/  S2UR UR6, SR_CTAID.X ;  /* 0x00000000000679c3 */ /* 0x000e620000002500 */
[----:B0-----:R-:W-:Y:S01]  /*0040*/  VIADD R1, R1, 0xfffffff0 ;  /* 0xfffffff001017836 */ /* 0x001fe20000000000 */
[----:B------:R-:W0:Y:S01]  /*0050*/  LDCU UR7, c[0x0][0x380] ;  /* 0x00007000ff0777ac */ /* 0x000e220008000800 */
[----:B------:R-:W3:Y:S05]  /*0060*/  LDCU UR4, c[0x0][0x2f8] ;  /* 0x00005f00ff0477ac */ /* 0x000eea0008000800 */
[----:B------:R-:W1:Y:S01]  /*0070*/  LDC R17, c[0x0][0x360] ;  /* 0x0000d800ff117b82 */ /* 0x000e620000000800 */
[----:B---3--:R-:W-:-:S05]  /*0080*/  IADD3 R16, P1, PT, R1, UR4, RZ ;  /* 0x0000000401107c10 */ /* 0x008fca000ff3e0ff */
[----:B--2---:R-:W-:Y:S02]  /*0090*/  IMAD.X R2, RZ, RZ, UR5, P1 ;  /* 0x00000005ff027e24 */ /* 0x004fe400088e06ff */
[----:B-1----:R-:W-:-:S05]  /*00a0*/  IMAD R18, R17, UR6, R18 ;  /* 0x0000000611127c24 */ /* 0x002fca000f8e0212 */
[----:B0-----:R-:W-:-:S13]  /*00b0*/  ISETP.GE.AND P0, PT, R18, UR7, PT ;  /* 0x0000000712007c0c */ /* 0x001fda000bf06270 */
[----:B------:R-:W-:Y:S05]  /*00c0*/  @P0 EXIT ;  /* 0x000000000000094d */ /* 0x000fea0003800000 */
[----:B------:R-:W0:Y:S01]  /*00d0*/  LDCU UR4, c[0x0][0x370] ;  /* 0x00006e00ff0477ac */ /* 0x000e220008000800 */
[----:B------:R-:W1:Y:S01]  /*00e0*/  LDCU.64 UR36, c[0x0][0x358] ;  /* 0x00006b00ff2477ac */ /* 0x000e620008000a00 */
[----:B------:R-:W2:Y:S01]  /*00f0*/  LDCU UR38, c[0x0][0x380] ;  /* 0x00007000ff2677ac */ /* 0x000ea20008000800 */
[----:B0-----:R-:W-:-:S07]  /*0100*/  IMAD R17, R17, UR4, RZ ;  /* 0x0000000411117c24 */ /* 0x001fce000f8e02ff */
.L_x_2:
[----:B0-----:R-:W0:Y:S08]  /*0110*/  LDC.64 R4, c[0x0][0x388] ;  /* 0x0000e200ff047b82 */ /* 0x001e300000000a00 */
[----:B------:R-:W3:Y:S01]  /*0120*/  LDC.64 R6, c[0x0][0x390] ;  /* 0x0000e400ff067b82 */ /* 0x000ee20000000a00 */
[----:B0-----:R-:W-:-:S06]  /*0130*/  IMAD.WIDE R4, R18, 0x8, R4 ;  /* 0x0000000812047825 */ /* 0x001fcc00078e0204 */
[----:B-1----:R-:W4:Y:S01]  /*0140*/  LDG.E.64 R4, desc[UR36][R4.64] ;  /* 0x0000002404047981 */ /* 0x002f22000c1e1b00 */
[----:B---3--:R-:W-:-:S05]  /*0150*/  IMAD.WIDE R6, R18, 0x8, R6 ;  /* 0x0000000812067825 */ /* 0x008fca00078e0206 */
[----:B------:R-:W4:Y:S01]  /*0160*/  LDG.E.64 R8, desc[UR36][R6.64] ;  /* 0x0000002406087981 */ /* 0x000f22000c1e1b00 */
[----:B------:R-:W-:Y:S02]  /*0170*/  ISETP.NE.AND P0, PT, R18, RZ, PT ;  /* 0x000000ff1200720c */ /* 0x000fe40003f05270 */
[----:B------:R-:W-:Y:S01]  /*0180*/  IADD3 R18, PT, PT, R17, R18, RZ ;  /* 0x0000001211127210 */ /* 0x000fe20007ffe0ff */
[----:B------:R-:W-:Y:S03]  /*0190*/  BSSY.RECONVERGENT B6, `(.L_x_0) ;  /* 0x0000013000067945 */ /* 0x000fe60003800200 */
[----:B--2---:R-:W-:-:S04]  /*01a0*/  ISETP.GE.AND P1, PT, R18, UR38, PT ;  /* 0x0000002612007c0c */ /* 0x004fc8000bf26270 */
[----:B------:R-:W-:Y:S01]  /*01b0*/  P2R R19, PR, RZ, 0x2 ;  /* 0x00000002ff137803 */ /* 0x000fe20000000000 */
[----:B----4-:R-:W-:-:S07]  /*01c0*/  DADD R8, R4, R8 ;  /* 0x0000000004087229 */ /* 0x010fce0000000008 */
[----:B------:R0:W-:Y:S01]  /*01d0*/  STG.E.64 desc[UR36][R6.64], R8 ;  /* 0x0000000806007986 */ /* 0x0001e2000c101b24 */
[----:B------:R-:W-:Y:S05]  /*01e0*/  @P0 BRA `(.L_x_1) ;  /* 0x0000000000340947 */ /* 0x000fea0003800000 */
[----:B0-----:R-:W0:Y:S01]  /*01f0*/  LDC.64 R8, c[0x0][0x390] ;  /* 0x0000e400ff087b82 */ /* 0x001e220000000a00 */
[----:B------:R-:W-:Y:S01]  /*0200*/  MOV R0, 0x0 ;  /* 0x0000000000007802 */ /* 0x000fe20000000f00 */
[----:B------:R-:W1:Y:S01]  /*0210*/  LDCU.64 UR4, c[0x4][0x8] ;  /* 0x01000100ff0477ac */ /* 0x000e620008000a00 */
[----:B0-----:R-:W2:Y:S05]  /*0220*/  LDG.E.64 R8, desc[UR36][R8.64] ;  /* 0x0000002408087981 */ /* 0x001eaa000c1e1b00 */
[----:B------:R0:W3:Y:S01]  /*0230*/  LDC.64 R10, c[0x4][R0] ;  /* 0x01000000000a7b82 */ /* 0x0000e20000000a00 */
[----:B-1----:R-:W-:Y:S01]  /*0240*/  IMAD.U32 R4, RZ, RZ, UR4 ;  /* 0x00000004ff047e24 */ /* 0x002fe2000f8e00ff */
[----:B------:R-:W-:Y:S01]  /*0250*/  MOV R5, UR5 ;  /* 0x0000000500057c02 */ /* 0x000fe20008000f00 */
[----:B------:R0:W-:Y:S01]  /*0260*/  STL [R1], RZ ;  /* 0x000000ff01007387 */ /* 0x0001e20000100800 */
[----:B------:R-:W-:Y:S01]  /*0270*/  IMAD.MOV.U32 R6, RZ, RZ, R16 ;  /* 0x000000ffff067224 */ /* 0x000fe200078e0010 */
[----:B------:R-:W-:-:S02]  /*0280*/  MOV R7, R2 ;  /* 0x0000000200077202 */ /* 0x000fc40000000f00 */
[----:B--23--:R0:W-:Y:S05]  /*0290*/  STL.64 [R1+0x8], R8 ;  /* 0x0000080801007387 */ /* 0x00c1ea0000100a00 */
[----:B------:R-:W-:-:S07]  /*02a0*/  LEPC R20, `(.L_x_1) ;  /* 0x000000001014794e */ /* 0x000fce0000000000 */
[----:B0-----:R-:W-:Y:S05]  /*02b0*/  CALL.ABS.NOINC R10 ;  /* 0x000000000a007343 */ /* 0x001fea0003c00000 */
.L_x_1:
[----:B------:R-:W-:Y:S05]  /*02c0*/  BSYNC.RECONVERGENT B6 ;  /* 0x0000000000067941 */ /* 0x000fea0003800200 */
.L_x_0:
[----:B------:R-:W-:-:S13]  /*02d0*/  ISETP.NE.AND P6, PT, R19, RZ, PT ;  /* 0x000000ff1300720c */ /* 0x000fda0003fc5270 */
[----:B------:R-:W-:Y:S05]  /*02e0*/  @!P6 BRA `(.L_x_2) ;  /* 0xfffffffc0088e947 */ /* 0x000fea000383ffff */
[----:B------:R-:W-:Y:S05]  /*02f0*/  EXIT ;  /* 0x000000000000794d */ /* 0x000fea0003800000 */
.L_x_3:
[----:B------:R-:W-:-:S00]  /*0300*/  BRA `(.L_x_3) ;  /* 0xfffffffc00fc7947 */ /* 0x000fc0000383ffff */
[----:B------:R-:W-:-:S00]  /*0310*/  NOP ;  /* 0x0000000000007918 */ /* 0x000fc00000000000 */
        /* <DEDUP_REMOVED lines=14> */
.L_x_4:


//--------------------- .nv.global.init           --------------------------
	.section	.nv.global.init,"aw",@progbits
.nv.global.init:
	.type		$str,@object
	.size		$str,(.L_0 - $str)
$str:
        /*0000*/ 	.byte	0x61, 0x66, 0x74, 0x65, 0x72, 0x20, 0x6d, 0x6f, 0x64, 0x69, 0x66, 0x2c, 0x20, 0x79, 0x5b, 0x25
        /*0010*/ 	.byte	0x64, 0x5d, 0x20, 0x3d, 0x20, 0x25, 0x66, 0x0a, 0x00
.L_0:


//--------------------- .nv.shared.reserved.0     --------------------------
	.section	.nv.shared.reserved.0,"aw",@nobits
	.weak		__nv_reservedSMEM_offset_0_alias
	.size		__nv_reservedSMEM_offset_0_alias, 0, 64
	.other		__nv_reservedSMEM_offset_0_alias,@"STO_CUDA_RESERVED_SHARED STV_DEFAULT"
__nv_reservedSMEM_offset_0_alias:
	.zero		0
	.zero		64


//--------------------- .nv.constant0.vecAdd      --------------------------
	.section	.nv.constant0.vecAdd,"a",@progbits
	.sectionflags	@""
	.align	4
.nv.constant0.vecAdd:
	.zero		920


//--------------------- SYMBOLS --------------------------

	.type		.nv.reservedSmem.offset0,@object
	.size		.nv.reservedSmem.offset0,0x4
	.type		vprintf,@function
